//
// Generated by NVIDIA NVVM Compiler
//
// Compiler Build ID: CL-36424714
// Cuda compilation tools, release 13.0, V13.0.88
// Based on NVVM 20.0.0
//

.version 9.0
.target sm_100
.address_size 64

	// .globl	_Z19blockAndGlobalHistoPjS_jS_xjj
.extern .shared .align 16 .b8 histo[];
.extern .shared .align 16 .b8 limit[];

.visible .entry _Z19blockAndGlobalHistoPjS_jS_xjj(
	.param .u64 .ptr .align 1 _Z19blockAndGlobalHistoPjS_jS_xjj_param_0,
	.param .u64 .ptr .align 1 _Z19blockAndGlobalHistoPjS_jS_xjj_param_1,
	.param .u32 _Z19blockAndGlobalHistoPjS_jS_xjj_param_2,
	.param .u64 .ptr .align 1 _Z19blockAndGlobalHistoPjS_jS_xjj_param_3,
	.param .u64 _Z19blockAndGlobalHistoPjS_jS_xjj_param_4,
	.param .u32 _Z19blockAndGlobalHistoPjS_jS_xjj_param_5,
	.param .u32 _Z19blockAndGlobalHistoPjS_jS_xjj_param_6
)
{
	.reg .pred 	%p<9>;
	.reg .b32 	%r<43>;
	.reg .b64 	%rd<17>;

	ld.param.u64 	%rd3, [_Z19blockAndGlobalHistoPjS_jS_xjj_param_0];
	ld.param.u64 	%rd4, [_Z19blockAndGlobalHistoPjS_jS_xjj_param_1];
	ld.param.u32 	%r14, [_Z19blockAndGlobalHistoPjS_jS_xjj_param_2];
	ld.param.u64 	%rd5, [_Z19blockAndGlobalHistoPjS_jS_xjj_param_3];
	ld.param.u64 	%rd6, [_Z19blockAndGlobalHistoPjS_jS_xjj_param_4];
	ld.param.u32 	%r15, [_Z19blockAndGlobalHistoPjS_jS_xjj_param_5];
	ld.param.u32 	%r16, [_Z19blockAndGlobalHistoPjS_jS_xjj_param_6];
	mov.u32 	%r1, %tid.x;
	setp.ge.u32 	%p1, %r1, %r14;
	shl.b32 	%r17, %r1, 2;
	mov.u32 	%r18, histo;
	add.s32 	%r2, %r18, %r17;
	@%p1 bra 	$L__BB0_2;
	mov.b32 	%r19, 0;
	st.shared.u32 	[%r2], %r19;
$L__BB0_2:
	setp.ge.u32 	%p2, %r1, %r14;
	sub.s32 	%r20, %r14, %r15;
	add.s32 	%r3, %r20, %r16;
	@%p2 bra 	$L__BB0_4;
	div.u32 	%r21, %r3, %r14;
	mad.lo.s32 	%r22, %r21, %r1, %r21;
	add.s32 	%r23, %r22, %r15;
	mov.u32 	%r25, limit;
	add.s32 	%r26, %r25, %r17;
	st.shared.u32 	[%r26], %r23;
$L__BB0_4:
	mov.u32 	%r4, %ctaid.x;
	mov.u32 	%r5, %ntid.x;
	mul.lo.s32 	%r41, %r4, %r5;
	bar.sync 	0;
	cvt.u64.u32 	%rd7, %r41;
	setp.le.s64 	%p3, %rd6, %rd7;
	@%p3 bra 	$L__BB0_12;
	max.u32 	%r7, %r14, 1;
	cvta.to.global.u64 	%rd1, %rd5;
	mov.u32 	%r27, %nctaid.x;
	mul.lo.s32 	%r8, %r27, %r5;
$L__BB0_6:
	add.s32 	%r28, %r41, %r1;
	cvt.u64.u32 	%rd2, %r28;
	setp.le.u64 	%p4, %rd6, %rd2;
	@%p4 bra 	$L__BB0_11;
	shl.b64 	%rd8, %rd2, 2;
	add.s64 	%rd9, %rd1, %rd8;
	ld.global.u32 	%r10, [%rd9];
	mov.b32 	%r42, 0;
$L__BB0_8:
	shl.b32 	%r30, %r42, 2;
	mov.u32 	%r31, limit;
	add.s32 	%r32, %r31, %r30;
	ld.shared.u32 	%r33, [%r32];
	setp.ge.u32 	%p5, %r10, %r33;
	@%p5 bra 	$L__BB0_10;
	add.s32 	%r36, %r18, %r30;
	atom.shared.add.u32 	%r37, [%r36], 1;
	bra.uni 	$L__BB0_11;
$L__BB0_10:
	add.s32 	%r42, %r42, 1;
	setp.ne.s32 	%p6, %r42, %r7;
	@%p6 bra 	$L__BB0_8;
$L__BB0_11:
	bar.sync 	0;
	add.s32 	%r41, %r41, %r8;
	cvt.u64.u32 	%rd10, %r41;
	setp.gt.s64 	%p7, %rd6, %rd10;
	@%p7 bra 	$L__BB0_6;
$L__BB0_12:
	setp.ge.u32 	%p8, %r1, %r14;
	@%p8 bra 	$L__BB0_14;
	ld.shared.u32 	%r38, [%r2];
	mad.lo.s32 	%r39, %r14, %r4, %r1;
	cvta.to.global.u64 	%rd11, %rd3;
	mul.wide.u32 	%rd12, %r39, 4;
	add.s64 	%rd13, %rd11, %rd12;
	st.global.u32 	[%rd13], %r38;
	cvta.to.global.u64 	%rd14, %rd4;
	mul.wide.u32 	%rd15, %r1, 4;
	add.s64 	%rd16, %rd14, %rd15;
	atom.global.add.u32 	%r40, [%rd16], %r38;
$L__BB0_14:
	ret;

}
	// .globl	_Z4scanPjS_j
.visible .entry _Z4scanPjS_j(
	.param .u64 .ptr .align 1 _Z4scanPjS_j_param_0,
	.param .u64 .ptr .align 1 _Z4scanPjS_j_param_1,
	.param .u32 _Z4scanPjS_j_param_2
)
{


	ret;

}


// ===== COMPILED SASS (sm_100) =====

	.target	sm_100

	.elftype	@"ET_EXEC"


//--------------------- .note.nv.tkinfo           --------------------------
	.section	.note.nv.tkinfo,"",@"SHT_NOTE"
	.sectionflags	@"SHF_NOTE_NV_TKINFO"
	.tkinfo
        /*0018*/ 	.word	0x00000002
        /*0030*/ 	.string	""
        /*0030*/ 	.string	"ptxas"
        /*0030*/ 	.string	"Cuda compilation tools, release 13.0, V13.0.88"
        /*0030*/ 	.string	"Build cuda_13.0.r13.0/compiler.36424714_0"
        /*0030*/ 	.string	"-arch sm_100 -m 64 "



//--------------------- .note.nv.cuinfo           --------------------------
	.section	.note.nv.cuinfo,"",@"SHT_NOTE"
	.sectionflags	@"SHF_NOTE_NV_CUINFO"
        /*0018*/ 	.short	0x0002
        /*001a*/ 	.short	0x0064
        /*001c*/ 	.short	0x0082
	.zero		2


//--------------------- .nv.info                  --------------------------
	.section	.nv.info,"",@"SHT_CUDA_INFO"
	.align	4


	//----- nvinfo : EIATTR_REGCOUNT
	.align		4
        /*0000*/ 	.byte	0x04, 0x2f
        /*0002*/ 	.short	(.L_1 - .L_0)
	.align		4
.L_0:
        /*0004*/ 	.word	index@(_Z19blockAndGlobalHistoPjS_jS_xjj)
        /*0008*/ 	.word	0x0000000e


	//----- nvinfo : EIATTR_FRAME_SIZE
	.align		4
.L_1:
        /*000c*/ 	.byte	0x04, 0x11
        /*000e*/ 	.short	(.L_3 - .L_2)
	.align		4
.L_2:
        /*0010*/ 	.word	index@(_Z19blockAndGlobalHistoPjS_jS_xjj)
        /*0014*/ 	.word	0x00000000


	//----- nvinfo : EIATTR_REGCOUNT
	.align		4
.L_3:
        /*0018*/ 	.byte	0x04, 0x2f
        /*001a*/ 	.short	(.L_5 - .L_4)
	.align		4
.L_4:
        /*001c*/ 	.word	index@(_Z4scanPjS_j)
        /*0020*/ 	.word	0x00000004


	//----- nvinfo : EIATTR_FRAME_SIZE
	.align		4
.L_5:
        /*0024*/ 	.byte	0x04, 0x11
        /*0026*/ 	.short	(.L_7 - .L_6)
	.align		4
.L_6:
        /*0028*/ 	.word	index@(_Z4scanPjS_j)
        /*002c*/ 	.word	0x00000000


	//----- nvinfo : EIATTR_MIN_STACK_SIZE
	.align		4
.L_7:
        /*0030*/ 	.byte	0x04, 0x12
        /*0032*/ 	.short	(.L_9 - .L_8)
	.align		4
.L_8:
        /*0034*/ 	.word	index@(_Z4scanPjS_j)
        /*0038*/ 	.word	0x00000000


	//----- nvinfo : EIATTR_MIN_STACK_SIZE
	.align		4
.L_9:
        /*003c*/ 	.byte	0x04, 0x12
        /*003e*/ 	.short	(.L_11 - .L_10)
	.align		4
.L_10:
        /*0040*/ 	.word	index@(_Z19blockAndGlobalHistoPjS_jS_xjj)
        /*0044*/ 	.word	0x00000000
.L_11:


//--------------------- .nv.compat                --------------------------
	.section	.nv.compat,"",@"SHT_CUDA_COMPAT_INFO"
	.align	4
        /*0000*/ 	.byte	0x02, 0x09, 0x00, 0x00, 0x02, 0x02, 0x01, 0x00, 0x02, 0x05, 0x05, 0x00, 0x03, 0x07, 0x01, 0x01
        /*0010*/ 	.byte	0x02, 0x03, 0x00, 0x00, 0x02, 0x06, 0x01, 0x00, 0x04, 0x0b, 0x08, 0x00, 0x09, 0x00, 0x00, 0x00
        /*0020*/ 	.byte	0x00, 0x00, 0x00, 0x00


//--------------------- .nv.info._Z4scanPjS_j     --------------------------
	.section	.nv.info._Z4scanPjS_j,"",@"SHT_CUDA_INFO"
	.sectionflags	@""
	.align	4


	//----- nvinfo : EIATTR_CUDA_API_VERSION
	.align		4
        /*0000*/ 	.byte	0x04, 0x37
        /*0002*/ 	.short	(.L_13 - .L_12)
.L_12:
        /*0004*/ 	.word	0x00000082


	//----- nvinfo : EIATTR_KPARAM_INFO
	.align		4
.L_13:
        /*0008*/ 	.byte	0x04, 0x17
        /*000a*/ 	.short	(.L_15 - .L_14)
.L_14:
        /*000c*/ 	.word	0x00000000
        /*0010*/ 	.short	0x0002
        /*0012*/ 	.short	0x0010
        /*0014*/ 	.byte	0x00, 0xf0, 0x11, 0x00


	//----- nvinfo : EIATTR_KPARAM_INFO
	.align		4
.L_15:
        /*0018*/ 	.byte	0x04, 0x17
        /*001a*/ 	.short	(.L_17 - .L_16)
.L_16:
        /*001c*/ 	.word	0x00000000
        /*0020*/ 	.short	0x0001
        /*0022*/ 	.short	0x0008
        /*0024*/ 	.byte	0x00, 0xf5, 0x21, 0x00


	//----- nvinfo : EIATTR_KPARAM_INFO
	.align		4
.L_17:
        /*0028*/ 	.byte	0x04, 0x17
        /*002a*/ 	.short	(.L_19 - .L_18)
.L_18:
        /*002c*/ 	.word	0x00000000
        /*0030*/ 	.short	0x0000
        /*0032*/ 	.short	0x0000
        /*0034*/ 	.byte	0x00, 0xf5, 0x21, 0x00


	//----- nvinfo : EIATTR_SPARSE_MMA_MASK
	.align		4
.L_19:
        /*0038*/ 	.byte	0x03, 0x50
        /*003a*/ 	.short	0x0000


	//----- nvinfo : EIATTR_MAXREG_COUNT
	.align		4
        /*003c*/ 	.byte	0x03, 0x1b
        /*003e*/ 	.short	0x00ff


	//----- nvinfo : EIATTR_MERCURY_ISA_VERSION
	.align		4
        /*0040*/ 	.byte	0x03, 0x5f
        /*0042*/ 	.short	0x0101


	//----- nvinfo : EIATTR_VRC_CTA_INIT_COUNT
	.align		4
        /*0044*/ 	.byte	0x02, 0x4a
	.zero		1
	.zero		1


	//----- nvinfo : EIATTR_EXIT_INSTR_OFFSETS
	.align		4
        /*0048*/ 	.byte	0x04, 0x1c
        /*004a*/ 	.short	(.L_21 - .L_20)


	//   ....[0]....
.L_20:
        /*004c*/ 	.word	0x00000010


	//----- nvinfo : EIATTR_CBANK_PARAM_SIZE
	.align		4
.L_21:
        /*0050*/ 	.byte	0x03, 0x19
        /*0052*/ 	.short	0x0014


	//----- nvinfo : EIATTR_PARAM_CBANK
	.align		4
        /*0054*/ 	.byte	0x04, 0x0a
        /*0056*/ 	.short	(.L_23 - .L_22)
	.align		4
.L_22:
        /*0058*/ 	.word	index@(.nv.constant0._Z4scanPjS_j)
        /*005c*/ 	.short	0x0380
        /*005e*/ 	.short	0x0014


	//----- nvinfo : EIATTR_SW_WAR
	.align		4
.L_23:
        /*0060*/ 	.byte	0x04, 0x36
        /*0062*/ 	.short	(.L_25 - .L_24)
.L_24:
        /*0064*/ 	.word	0x00000008
.L_25:


//--------------------- .nv.info._Z19blockAndGlobalHistoPjS_jS_xjj --------------------------
	.section	.nv.info._Z19blockAndGlobalHistoPjS_jS_xjj,"",@"SHT_CUDA_INFO"
	.sectionflags	@""
	.align	4


	//----- nvinfo : EIATTR_CUDA_API_VERSION
	.align		4
        /*0000*/ 	.byte	0x04, 0x37
        /*0002*/ 	.short	(.L_27 - .L_26)
.L_26:
        /*0004*/ 	.word	0x00000082


	//----- nvinfo : EIATTR_KPARAM_INFO
	.align		4
.L_27:
        /*0008*/ 	.byte	0x04, 0x17
        /*000a*/ 	.short	(.L_29 - .L_28)
.L_28:
        /*000c*/ 	.word	0x00000000
        /*0010*/ 	.short	0x0006
        /*0012*/ 	.short	0x002c
        /*0014*/ 	.byte	0x00, 0xf0, 0x11, 0x00


	//----- nvinfo : EIATTR_KPARAM_INFO
	.align		4
.L_29:
        /*0018*/ 	.byte	0x04, 0x17
        /*001a*/ 	.short	(.L_31 - .L_30)
.L_30:
        /*001c*/ 	.word	0x00000000
        /*0020*/ 	.short	0x0005
        /*0022*/ 	.short	0x0028
        /*0024*/ 	.byte	0x00, 0xf0, 0x11, 0x00


	//----- nvinfo : EIATTR_KPARAM_INFO
	.align		4
.L_31:
        /*0028*/ 	.byte	0x04, 0x17
        /*002a*/ 	.short	(.L_33 - .L_32)
.L_32:
        /*002c*/ 	.word	0x00000000
        /*0030*/ 	.short	0x0004
        /*0032*/ 	.short	0x0020
        /*0034*/ 	.byte	0x00, 0xf0, 0x21, 0x00


	//----- nvinfo : EIATTR_KPARAM_INFO
	.align		4
.L_33:
        /*0038*/ 	.byte	0x04, 0x17
        /*003a*/ 	.short	(.L_35 - .L_34)
.L_34:
        /*003c*/ 	.word	0x00000000
        /*0040*/ 	.short	0x0003
        /*0042*/ 	.short	0x0018
        /*0044*/ 	.byte	0x00, 0xf5, 0x21, 0x00


	//----- nvinfo : EIATTR_KPARAM_INFO
	.align		4
.L_35:
        /*0048*/ 	.byte	0x04, 0x17
        /*004a*/ 	.short	(.L_37 - .L_36)
.L_36:
        /*004c*/ 	.word	0x00000000
        /*0050*/ 	.short	0x0002
        /*0052*/ 	.short	0x0010
        /*0054*/ 	.byte	0x00, 0xf0, 0x11, 0x00


	//----- nvinfo : EIATTR_KPARAM_INFO
	.align		4
.L_37:
        /*0058*/ 	.byte	0x04, 0x17
        /*005a*/ 	.short	(.L_39 - .L_38)
.L_38:
        /*005c*/ 	.word	0x00000000
        /*0060*/ 	.short	0x0001
        /*0062*/ 	.short	0x0008
        /*0064*/ 	.byte	0x00, 0xf5, 0x21, 0x00


	//----- nvinfo : EIATTR_KPARAM_INFO
	.align		4
.L_39:
        /*0068*/ 	.byte	0x04, 0x17
        /*006a*/ 	.short	(.L_41 - .L_40)
.L_40:
        /*006c*/ 	.word	0x00000000
        /*0070*/ 	.short	0x0000
        /*0072*/ 	.short	0x0000
        /*0074*/ 	.byte	0x00, 0xf5, 0x21, 0x00


	//----- nvinfo : EIATTR_SPARSE_MMA_MASK
	.align		4
.L_41:
        /*0078*/ 	.byte	0x03, 0x50
        /*007a*/ 	.short	0x0000


	//----- nvinfo : EIATTR_MAXREG_COUNT
	.align		4
        /*007c*/ 	.byte	0x03, 0x1b
        /*007e*/ 	.short	0x00ff


	//----- nvinfo : EIATTR_NUM_BARRIERS
	.align		4
        /*0080*/ 	.byte	0x02, 0x4c
        /*0082*/ 	.byte	0x01
	.zero		1


	//----- nvinfo : EIATTR_MERCURY_ISA_VERSION
	.align		4
        /*0084*/ 	.byte	0x03, 0x5f
        /*0086*/ 	.short	0x0101


	//----- nvinfo : EIATTR_VRC_CTA_INIT_COUNT
	.align		4
        /*0088*/ 	.byte	0x02, 0x4a
	.zero		1
	.zero		1


	//----- nvinfo : EIATTR_EXIT_INSTR_OFFSETS
	.align		4
        /*008c*/ 	.byte	0x04, 0x1c
        /*008e*/ 	.short	(.L_43 - .L_42)


	//   ....[0]....
.L_42:
        /*0090*/ 	.word	0x00000500


	//   ....[1]....
        /*0094*/ 	.word	0x00000590


	//----- nvinfo : EIATTR_CRS_STACK_SIZE
	.align		4
.L_43:
        /*0098*/ 	.byte	0x04, 0x1e
        /*009a*/ 	.short	(.L_45 - .L_44)
.L_44:
        /*009c*/ 	.word	0x00000000


	//----- nvinfo : EIATTR_CBANK_PARAM_SIZE
	.align		4
.L_45:
        /*00a0*/ 	.byte	0x03, 0x19
        /*00a2*/ 	.short	0x0030


	//----- nvinfo : EIATTR_PARAM_CBANK
	.align		4
        /*00a4*/ 	.byte	0x04, 0x0a
        /*00a6*/ 	.short	(.L_47 - .L_46)
	.align		4
.L_46:
        /*00a8*/ 	.word	index@(.nv.constant0._Z19blockAndGlobalHistoPjS_jS_xjj)
        /*00ac*/ 	.short	0x0380
        /*00ae*/ 	.short	0x0030


	//----- nvinfo : EIATTR_SW_WAR
	.align		4
.L_47:
        /*00b0*/ 	.byte	0x04, 0x36
        /*00b2*/ 	.short	(.L_49 - .L_48)
.L_48:
        /*00b4*/ 	.word	0x00000008
.L_49:


//--------------------- .nv.callgraph             --------------------------
	.section	.nv.callgraph,"",@"SHT_CUDA_CALLGRAPH"
	.align	4
	.sectionentsize	8
	.align		4
        /*0000*/ 	.word	0x00000000
	.align		4
        /*0004*/ 	.word	0xffffffff
	.align		4
        /*0008*/ 	.word	0x00000000
	.align		4
        /*000c*/ 	.word	0xfffffffe
	.align		4
        /*0010*/ 	.word	0x00000000
	.align		4
        /*0014*/ 	.word	0xfffffffd
	.align		4
        /*0018*/ 	.word	0x00000000
	.align		4
        /*001c*/ 	.word	0xfffffffc


//--------------------- .text._Z4scanPjS_j        --------------------------
	.section	.text._Z4scanPjS_j,"ax",@progbits
	.align	128
        .global         _Z4scanPjS_j
        .type           _Z4scanPjS_j,@function
        .size           _Z4scanPjS_j,(.L_x_10 - _Z4scanPjS_j)
        .other          _Z4scanPjS_j,@"STO_CUDA_ENTRY STV_DEFAULT"
_Z4scanPjS_j:
.text._Z4scanPjS_j:
[----:B------:R-:W-:Y:S01]  /*0000*/  LDC R1, c[0x0][0x37c] ;  /* 0x0000df00ff017b82 */ /* 0x000fe20000000800 */
[----:B------:R-:W-:Y:S05]  /*0010*/  EXIT ;  /* 0x000000000000794d */ /* 0x000fea0003800000 */
.L_x_0:
[----:B------:R-:W-:-:S00]  /*0020*/  BRA `(.L_x_0) ;  /* 0xfffffffc00fc7947 */ /* 0x000fc0000383ffff */
[----:B------:R-:W-:-:S00]  /*0030*/  NOP ;  /* 0x0000000000007918 */ /* 0x000fc00000000000 */
        /* <DEDUP_REMOVED lines=12> */
.L_x_10:


//--------------------- .text._Z19blockAndGlobalHistoPjS_jS_xjj --------------------------
	.section	.text._Z19blockAndGlobalHistoPjS_jS_xjj,"ax",@progbits
	.align	128
        .global         _Z19blockAndGlobalHistoPjS_jS_xjj
        .type           _Z19blockAndGlobalHistoPjS_jS_xjj,@function
        .size           _Z19blockAndGlobalHistoPjS_jS_xjj,(.L_x_11 - _Z19blockAndGlobalHistoPjS_jS_xjj)
        .other          _Z19blockAndGlobalHistoPjS_jS_xjj,@"STO_CUDA_ENTRY STV_DEFAULT"
_Z19blockAndGlobalHistoPjS_jS_xjj:
.text._Z19blockAndGlobalHistoPjS_jS_xjj:
[----:B------:R-:W-:Y:S01]  /*0000*/  LDC R1, c[0x0][0x37c] ;  /* 0x0000df00ff017b82 */ /* 0x000fe20000000800 */
[----:B------:R-:W0:Y:S07]  /*0010*/  S2R R0, SR_TID.X ;  /* 0x0000000000007919 */ /* 0x000e2e0000002100 */
[----:B------:R-:W1:Y:S01]  /*0020*/  S2UR UR5, SR_CgaCtaId ;  /* 0x00000000000579c3 */ /* 0x000e620000008800 */
[----:B------:R-:W0:Y:S01]  /*0030*/  LDCU UR9, c[0x0][0x390] ;  /* 0x00007200ff0977ac */ /* 0x000e220008000800 */
[----:B------:R-:W-:Y:S01]  /*0040*/  BSSY.RECONVERGENT B0, `(.L_x_1) ;  /* 0x000001f000007945 */ /* 0x000fe20003800200 */
[----:B------:R-:W-:-:S05]  /*0050*/  UMOV UR4, 0x400 ;  /* 0x0000040000047882 */ /* 0x000fca0000000000 */
[----:B------:R-:W2:Y:S01]  /*0060*/  S2UR UR8, SR_CTAID.X ;  /* 0x00000000000879c3 */ /* 0x000ea20000002500 */
[----:B-1----:R-:W-:Y:S01]  /*0070*/  ULEA UR4, UR5, UR4, 0x18 ;  /* 0x0000000405047291 */ /* 0x002fe2000f8ec0ff */
[----:B0-----:R-:W-:-:S05]  /*0080*/  ISETP.GE.U32.AND P0, PT, R0, UR9, PT ;  /* 0x0000000900007c0c */ /* 0x001fca000bf06070 */
[----:B------:R-:W-:-:S08]  /*0090*/  LEA R2, R0, UR4, 0x2 ;  /* 0x0000000400027c11 */ /* 0x000fd0000f8e10ff */
[----:B------:R0:W-:Y:S01]  /*00a0*/  @!P0 STS [R2], RZ ;  /* 0x000000ff02008388 */ /* 0x0001e20000000800 */
[----:B--2---:R-:W-:Y:S05]  /*00b0*/  @P0 BRA `(.L_x_2) ;  /* 0x00000000005c0947 */ /* 0x004fea0003800000 */
[----:B------:R-:W1:Y:S01]  /*00c0*/  I2F.U32.RP R6, UR9 ;  /* 0x0000000900067d06 */ /* 0x000e620008209000 */
[----:B------:R-:W2:Y:S01]  /*00d0*/  LDC.64 R10, c[0x0][0x3a8] ;  /* 0x0000ea00ff0a7b82 */ /* 0x000ea20000000a00 */
[----:B------:R-:W-:-:S06]  /*00e0*/  ISETP.NE.U32.AND P2, PT, RZ, UR9, PT ;  /* 0x00000009ff007c0c */ /* 0x000fcc000bf45070 */
[----:B-1----:R-:W1:Y:S02]  /*00f0*/  MUFU.RCP R6, R6 ;  /* 0x0000000600067308 */ /* 0x002e640000001000 */
[----:B-1----:R-:W-:-:S06]  /*0100*/  VIADD R4, R6, 0xffffffe ;  /* 0x0ffffffe06047836 */ /* 0x002fcc0000000000 */
[----:B------:R1:W3:Y:S02]  /*0110*/  F2I.FTZ.U32.TRUNC.NTZ R5, R4 ;  /* 0x0000000400057305 */ /* 0x0002e4000021f000 */
[----:B-1----:R-:W-:Y:S02]  /*0120*/  IMAD.MOV.U32 R4, RZ, RZ, RZ ;  /* 0x000000ffff047224 */ /* 0x002fe400078e00ff */
[----:B---3--:R-:W-:-:S04]  /*0130*/  IMAD.MOV R3, RZ, RZ, -R5 ;  /* 0x000000ffff037224 */ /* 0x008fc800078e0a05 */
[----:B------:R-:W-:-:S04]  /*0140*/  IMAD R3, R3, UR9, RZ ;  /* 0x0000000903037c24 */ /* 0x000fc8000f8e02ff */
[----:B------:R-:W-:Y:S01]  /*0150*/  IMAD.HI.U32 R8, R5, R3, R4 ;  /* 0x0000000305087227 */ /* 0x000fe200078e0004 */
[----:B--2---:R-:W-:-:S05]  /*0160*/  IADD3 R3, PT, PT, R11, UR9, -R10 ;  /* 0x000000090b037c10 */ /* 0x004fca000fffe80a */
[----:B------:R-:W-:-:S04]  /*0170*/  IMAD.HI.U32 R5, R8, R3, RZ ;  /* 0x0000000308057227 */ /* 0x000fc800078e00ff */
[----:B------:R-:W-:-:S04]  /*0180*/  IMAD.MOV R6, RZ, RZ, -R5 ;  /* 0x000000ffff067224 */ /* 0x000fc800078e0a05 */
[----:B------:R-:W-:-:S05]  /*0190*/  IMAD R3, R6, UR9, R3 ;  /* 0x0000000906037c24 */ /* 0x000fca000f8e0203 */
[----:B------:R-:W-:-:S13]  /*01a0*/  ISETP.GE.U32.AND P0, PT, R3, UR9, PT ;  /* 0x0000000903007c0c */ /* 0x000fda000bf06070 */
[----:B------:R-:W-:Y:S01]  /*01b0*/  @P0 IADD3 R3, PT, PT, R3, -UR9, RZ ;  /* 0x8000000903030c10 */ /* 0x000fe2000fffe0ff */
[----:B------:R-:W-:-:S03]  /*01c0*/  @P0 VIADD R5, R5, 0x1 ;  /* 0x0000000105050836 */ /* 0x000fc60000000000 */
[----:B------:R-:W-:-:S13]  /*01d0*/  ISETP.GE.U32.AND P1, PT, R3, UR9, PT ;  /* 0x0000000903007c0c */ /* 0x000fda000bf26070 */
[----:B------:R-:W-:Y:S01]  /*01e0*/  @P1 VIADD R5, R5, 0x1 ;  /* 0x0000000105051836 */ /* 0x000fe20000000000 */
[----:B------:R-:W-:-:S05]  /*01f0*/  @!P2 LOP3.LUT R5, RZ, UR9, RZ, 0x33, !PT ;  /* 0x00000009ff05ac12 */ /* 0x000fca000f8e33ff */
[----:B------:R-:W-:-:S05]  /*0200*/  IMAD R5, R5, R0, R5 ;  /* 0x0000000005057224 */ /* 0x000fca00078e0205 */
[----:B------:R-:W-:-:S05]  /*0210*/  IADD3 R5, PT, PT, R5, R10, RZ ;  /* 0x0000000a05057210 */ /* 0x000fca0007ffe0ff */
[----:B------:R1:W-:Y:S02]  /*0220*/  STS [R2], R5 ;  /* 0x0000000502007388 */ /* 0x0003e40000000800 */
.L_x_2:
[----:B------:R-:W-:Y:S05]  /*0230*/  BSYNC.RECONVERGENT B0 ;  /* 0x0000000000007941 */ /* 0x000fea0003800200 */
.L_x_1:
[----:B------:R-:W2:Y:S01]  /*0240*/  LDCU UR5, c[0x0][0x360] ;  /* 0x00006c00ff0577ac */ /* 0x000ea20008000800 */
[----:B------:R-:W-:Y:S06]  /*0250*/  BAR.SYNC.DEFER_BLOCKING 0x0 ;  /* 0x0000000000007b1d */ /* 0x000fec0000010000 */
[----:B------:R-:W3:Y:S01]  /*0260*/  LDCU.64 UR6, c[0x0][0x3a0] ;  /* 0x00007400ff0677ac */ /* 0x000ee20008000a00 */
[----:B------:R-:W4:Y:S01]  /*0270*/  LDCU.64 UR10, c[0x0][0x358] ;  /* 0x00006b00ff0a77ac */ /* 0x000f220008000a00 */
[----:B--2---:R-:W-:-:S04]  /*0280*/  UIMAD UR4, UR8, UR5, URZ ;  /* 0x00000005080472a4 */ /* 0x004fc8000f8e02ff */
[----:B---3--:R-:W-:-:S04]  /*0290*/  UISETP.GE.U32.AND UP0, UPT, UR4, UR6, UPT ;  /* 0x000000060400728c */ /* 0x008fc8000bf06070 */
[----:B------:R-:W-:-:S09]  /*02a0*/  UISETP.GE.AND.EX UP0, UPT, URZ, UR7, UPT, UP0 ;  /* 0x00000007ff00728c */ /* 0x000fd2000bf06300 */
[----:B----4-:R-:W-:Y:S05]  /*02b0*/  BRA.U UP0, `(.L_x_3) ;  /* 0x0000000100887547 */ /* 0x010fea000b800000 */
[----:B------:R-:W2:Y:S01]  /*02c0*/  LDCU UR6, c[0x0][0x370] ;  /* 0x00006e00ff0677ac */ /* 0x000ea20008000800 */
[----:B------:R-:W-:-:S04]  /*02d0*/  UISETP.LT.U32.AND UP0, UPT, UR9, 0x1, UPT ;  /* 0x000000010900788c */ /* 0x000fc8000bf01070 */
[----:B------:R-:W-:Y:S02]  /*02e0*/  USEL UR7, UR9, 0x1, !UP0 ;  /* 0x0000000109077887 */ /* 0x000fe4000c000000 */
[----:B--2---:R-:W-:-:S12]  /*02f0*/  UIMAD UR5, UR5, UR6, URZ ;  /* 0x00000006050572a4 */ /* 0x004fd8000f8e02ff */
.L_x_8:
[----:B--2---:R-:W2:Y:S01]  /*0300*/  LDCU.64 UR12, c[0x0][0x3a0] ;  /* 0x00007400ff0c77ac */ /* 0x004ea20008000a00 */
[----:B------:R-:W-:Y:S01]  /*0310*/  VIADD R3, R0, UR4 ;  /* 0x0000000400037c36 */ /* 0x000fe20008000000 */
[----:B------:R-:W-:Y:S04]  /*0320*/  BSSY.RECONVERGENT B0, `(.L_x_4) ;  /* 0x0000015000007945 */ /* 0x000fe80003800200 */
[----:B--2---:R-:W-:-:S04]  /*0330*/  ISETP.GE.U32.AND P0, PT, R3, UR12, PT ;  /* 0x0000000c03007c0c */ /* 0x004fc8000bf06070 */
[----:B------:R-:W-:-:S13]  /*0340*/  ISETP.GE.U32.AND.EX P0, PT, RZ, UR13, PT, P0 ;  /* 0x0000000dff007c0c */ /* 0x000fda000bf06100 */
[----:B------:R-:W-:Y:S05]  /*0350*/  @P0 BRA `(.L_x_5) ;  /* 0x0000000000440947 */ /* 0x000fea0003800000 */
[----:B------:R-:W2:Y:S02]  /*0360*/  LDCU.64 UR12, c[0x0][0x398] ;  /* 0x00007300ff0c77ac */ /* 0x000ea40008000a00 */
[----:B--2---:R-:W-:-:S04]  /*0370*/  LEA R4, P0, R3, UR12, 0x2 ;  /* 0x0000000c03047c11 */ /* 0x004fc8000f8010ff */
[----:B-1----:R-:W-:-:S06]  /*0380*/  LEA.HI.X R5, R3, UR13, RZ, 0x2, P0 ;  /* 0x0000000d03057c11 */ /* 0x002fcc00080f14ff */
[----:B------:R1:W5:Y:S01]  /*0390*/  LDG.E R5, desc[UR10][R4.64] ;  /* 0x0000000a04057981 */ /* 0x000362000c1e1900 */
[----:B------:R-:W-:Y:S01]  /*03a0*/  MOV R6, 0x400 ;  /* 0x0000040000067802 */ /* 0x000fe20000000f00 */
[----:B------:R-:W-:Y:S01]  /*03b0*/  IMAD.MOV.U32 R3, RZ, RZ, RZ ;  /* 0x000000ffff037224 */ /* 0x000fe200078e00ff */
[----:B------:R-:W2:Y:S02]  /*03c0*/  S2R R7, SR_CgaCtaId ;  /* 0x0000000000077919 */ /* 0x000ea40000008800 */
[----:B-12---:R-:W-:-:S07]  /*03d0*/  LEA R6, R7, R6, 0x18 ;  /* 0x0000000607067211 */ /* 0x006fce00078ec0ff */
.L_x_7:
[----:B------:R-:W-:-:S05]  /*03e0*/  LEA R7, R3, R6, 0x2 ;  /* 0x0000000603077211 */ /* 0x000fca00078e10ff */
[----:B------:R-:W1:Y:S02]  /*03f0*/  LDS R4, [R7] ;  /* 0x0000000007047984 */ /* 0x000e640000000800 */
[----:B-1---5:R-:W-:-:S13]  /*0400*/  ISETP.GE.U32.AND P0, PT, R5, R4, PT ;  /* 0x000000040500720c */ /* 0x022fda0003f06070 */
[----:B------:R-:W-:Y:S05]  /*0410*/  @!P0 BRA `(.L_x_6) ;  /* 0x0000000000108947 */ /* 0x000fea0003800000 */
[----:B------:R-:W-:-:S05]  /*0420*/  VIADD R3, R3, 0x1 ;  /* 0x0000000103037836 */ /* 0x000fca0000000000 */
[----:B------:R-:W-:-:S13]  /*0430*/  ISETP.NE.AND P0, PT, R3, UR7, PT ;  /* 0x0000000703007c0c */ /* 0x000fda000bf05270 */
[----:B------:R-:W-:Y:S05]  /*0440*/  @P0 BRA `(.L_x_7) ;  /* 0xfffffffc00e40947 */ /* 0x000fea000383ffff */
[----:B------:R-:W-:Y:S05]  /*0450*/  BRA `(.L_x_5) ;  /* 0x0000000000047947 */ /* 0x000fea0003800000 */
.L_x_6:
[----:B------:R2:W-:Y:S02]  /*0460*/  ATOMS.POPC.INC.32 RZ, [R7+URZ] ;  /* 0x0000000007ff7f8c */ /* 0x0005e4000d8000ff */
.L_x_5:
[----:B------:R-:W-:Y:S05]  /*0470*/  BSYNC.RECONVERGENT B0 ;  /* 0x0000000000007941 */ /* 0x000fea0003800200 */
.L_x_4:
[----:B------:R-:W3:Y:S01]  /*0480*/  LDCU.64 UR12, c[0x0][0x3a0] ;  /* 0x00007400ff0c77ac */ /* 0x000ee20008000a00 */
[----:B------:R-:W-:-:S04]  /*0490*/  UIADD3 UR4, UPT, UPT, UR5, UR4, URZ ;  /* 0x0000000405047290 */ /* 0x000fc8000fffe0ff */
[----:B---3--:R-:W-:-:S04]  /*04a0*/  UISETP.GE.U32.AND UP0, UPT, UR4, UR12, UPT ;  /* 0x0000000c0400728c */ /* 0x008fc8000bf06070 */
[----:B------:R-:W-:Y:S01]  /*04b0*/  UISETP.GE.AND.EX UP0, UPT, URZ, UR13, UPT, UP0 ;  /* 0x0000000dff00728c */ /* 0x000fe2000bf06300 */
[----:B------:R-:W-:Y:S08]  /*04c0*/  BAR.SYNC.DEFER_BLOCKING 0x0 ;  /* 0x0000000000007b1d */ /* 0x000ff00000010000 */
[----:B------:R-:W-:Y:S05]  /*04d0*/  BRA.U !UP0, `(.L_x_8) ;  /* 0xfffffffd08887547 */ /* 0x000fea000b83ffff */
.L_x_3:
[----:B------:R-:W3:Y:S02]  /*04e0*/  LDC R9, c[0x0][0x390] ;  /* 0x0000e400ff097b82 */ /* 0x000ee40000000800 */
[----:B---3--:R-:W-:-:S13]  /*04f0*/  ISETP.GE.U32.AND P0, PT, R0, R9, PT ;  /* 0x000000090000720c */ /* 0x008fda0003f06070 */
[----:B------:R-:W-:Y:S05]  /*0500*/  @P0 EXIT ;  /* 0x000000000000094d */ /* 0x000fea0003800000 */
[----:B------:R-:W3:Y:S01]  /*0510*/  LDS R3, [R2] ;  /* 0x0000000002037984 */ /* 0x000ee20000000800 */
[----:B-1----:R-:W1:Y:S01]  /*0520*/  LDC.64 R4, c[0x0][0x380] ;  /* 0x0000e000ff047b82 */ /* 0x002e620000000a00 */
[----:B------:R-:W-:-:S07]  /*0530*/  IMAD R9, R9, UR8, R0 ;  /* 0x0000000809097c24 */ /* 0x000fce000f8e0200 */
[----:B--2---:R-:W2:Y:S01]  /*0540*/  LDC.64 R6, c[0x0][0x388] ;  /* 0x0000e200ff067b82 */ /* 0x004ea20000000a00 */
[----:B-1----:R-:W-:-:S04]  /*0550*/  IMAD.WIDE.U32 R4, R9, 0x4, R4 ;  /* 0x0000000409047825 */ /* 0x002fc800078e0004 */
[----:B--2---:R-:W-:Y:S01]  /*0560*/  IMAD.WIDE.U32 R6, R0, 0x4, R6 ;  /* 0x0000000400067825 */ /* 0x004fe200078e0006 */
[----:B---3--:R-:W-:Y:S04]  /*0570*/  STG.E desc[UR10][R4.64], R3 ;  /* 0x0000000304007986 */ /* 0x008fe8000c10190a */
[----:B------:R-:W-:Y:S01]  /*0580*/  REDG.E.ADD.STRONG.GPU desc[UR10][R6.64], R3 ;  /* 0x000000030600798e */ /* 0x000fe2000c12e10a */
[----:B------:R-:W-:Y:S05]  /*0590*/  EXIT ;  /* 0x000000000000794d */ /* 0x000fea0003800000 */
.L_x_9:
        /* <DEDUP_REMOVED lines=14> */
.L_x_11:


//--------------------- .nv.shared._Z4scanPjS_j   --------------------------
	.section	.nv.shared._Z4scanPjS_j,"aw",@nobits
	.sectionflags	@""
	.align	16
	.zero		1024


//--------------------- .nv.shared.reserved.0     --------------------------
	.section	.nv.shared.reserved.0,"aw",@nobits
	.weak		__nv_reservedSMEM_offset_0_alias
	.size		__nv_reservedSMEM_offset_0_alias, 0, 64
	.other		__nv_reservedSMEM_offset_0_alias,@"STO_CUDA_RESERVED_SHARED STV_DEFAULT"
__nv_reservedSMEM_offset_0_alias:
	.zero		0
	.zero		64


//--------------------- .nv.shared._Z19blockAndGlobalHistoPjS_jS_xjj --------------------------
	.section	.nv.shared._Z19blockAndGlobalHistoPjS_jS_xjj,"aw",@nobits
	.sectionflags	@""
	.align	16
	.zero		1024


//--------------------- .nv.constant0._Z4scanPjS_j --------------------------
	.section	.nv.constant0._Z4scanPjS_j,"a",@progbits
	.sectionflags	@""
	.align	4
.nv.constant0._Z4scanPjS_j:
	.zero		916


//--------------------- .nv.constant0._Z19blockAndGlobalHistoPjS_jS_xjj --------------------------
	.section	.nv.constant0._Z19blockAndGlobalHistoPjS_jS_xjj,"a",@progbits
	.sectionflags	@""
	.align	4
.nv.constant0._Z19blockAndGlobalHistoPjS_jS_xjj:
	.zero		944


//--------------------- SYMBOLS --------------------------

	.type		.nv.reservedSmem.offset0,@object
	.size		.nv.reservedSmem.offset0,0x4
	.type		.nv.reservedSmem.cap,@object
	.size		.nv.reservedSmem.cap,0x4
